//
// Generated by NVIDIA NVVM Compiler
//
// Compiler Build ID: CL-36424714
// Cuda compilation tools, release 13.0, V13.0.88
// Based on NVVM 20.0.0
//

.version 9.0
.target sm_100
.address_size 64

	// .globl	_Z15benchmark_shmemP6float4
// _ZZ15benchmark_shmemP6float4E10shm_buffer has been demoted

.visible .entry _Z15benchmark_shmemP6float4(
	.param .u64 .ptr .align 1 _Z15benchmark_shmemP6float4_param_0
)
{
	.reg .pred 	%p<2>;
	.reg .b32 	%r<38>;
	.reg .b32 	%f<1346>;
	.reg .b64 	%rd<5>;
	// demoted variable
	.shared .align 16 .b8 _ZZ15benchmark_shmemP6float4E10shm_buffer[24576];
	ld.param.u64 	%rd1, [_Z15benchmark_shmemP6float4_param_0];
	mov.u32 	%r11, %tid.x;
	mov.u32 	%r12, %ctaid.x;
	mov.u32 	%r13, %ntid.x;
	mad.lo.s32 	%r1, %r12, %r13, %r11;
	cvt.rn.f32.u32 	%f1, %r11;
	add.s32 	%r14, %r11, 11;
	cvt.rn.f32.u32 	%f2, %r14;
	add.s32 	%r15, %r11, 19;
	cvt.rn.f32.u32 	%f3, %r15;
	add.s32 	%r16, %r11, 23;
	cvt.rn.f32.u32 	%f4, %r16;
	shl.b32 	%r17, %r11, 4;
	mov.u32 	%r18, _ZZ15benchmark_shmemP6float4E10shm_buffer;
	add.s32 	%r2, %r18, %r17;
	st.shared.v4.f32 	[%r2], {%f1, %f2, %f3, %f4};
	add.s32 	%r19, %r11, 1;
	cvt.rn.f32.u32 	%f5, %r19;
	add.s32 	%r20, %r11, 12;
	cvt.rn.f32.u32 	%f6, %r20;
	add.s32 	%r21, %r11, 20;
	cvt.rn.f32.u32 	%f7, %r21;
	add.s32 	%r22, %r11, 24;
	cvt.rn.f32.u32 	%f8, %r22;
	shl.b32 	%r23, %r13, 4;
	add.s32 	%r3, %r2, %r23;
	st.shared.v4.f32 	[%r3], {%f5, %f6, %f7, %f8};
	add.s32 	%r24, %r11, 3;
	cvt.rn.f32.u32 	%f9, %r24;
	add.s32 	%r25, %r11, 14;
	cvt.rn.f32.u32 	%f10, %r25;
	add.s32 	%r26, %r11, 22;
	cvt.rn.f32.u32 	%f11, %r26;
	add.s32 	%r27, %r11, 26;
	cvt.rn.f32.u32 	%f12, %r27;
	add.s32 	%r4, %r3, %r23;
	st.shared.v4.f32 	[%r4], {%f9, %f10, %f11, %f12};
	add.s32 	%r28, %r11, 7;
	cvt.rn.f32.u32 	%f13, %r28;
	add.s32 	%r29, %r11, 18;
	cvt.rn.f32.u32 	%f14, %r29;
	add.s32 	%r30, %r11, 30;
	cvt.rn.f32.u32 	%f15, %r30;
	add.s32 	%r5, %r4, %r23;
	st.shared.v4.f32 	[%r5], {%f13, %f14, %f12, %f15};
	add.s32 	%r31, %r11, 13;
	cvt.rn.f32.u32 	%f16, %r31;
	add.s32 	%r32, %r11, 32;
	cvt.rn.f32.u32 	%f17, %r32;
	add.s32 	%r33, %r11, 36;
	cvt.rn.f32.u32 	%f18, %r33;
	add.s32 	%r6, %r5, %r23;
	st.shared.v4.f32 	[%r6], {%f16, %f8, %f17, %f18};
	add.s32 	%r34, %r11, 17;
	cvt.rn.f32.u32 	%f19, %r34;
	add.s32 	%r35, %r11, 28;
	cvt.rn.f32.u32 	%f20, %r35;
	add.s32 	%r36, %r11, 40;
	cvt.rn.f32.u32 	%f21, %r36;
	add.s32 	%r7, %r6, %r23;
	st.shared.v4.f32 	[%r7], {%f19, %f20, %f18, %f21};
	bar.sync 	0;
	mov.b32 	%r37, 0;
$L__BB0_1:
	.pragma "nounroll";
	ld.shared.v4.f32 	{%f22, %f23, %f24, %f25}, [%r3];
	ld.shared.v4.f32 	{%f26, %f27, %f28, %f29}, [%r2];
	st.shared.v4.f32 	[%r3], {%f26, %f27, %f28, %f29};
	st.shared.v4.f32 	[%r2], {%f22, %f23, %f24, %f25};
	ld.shared.v4.f32 	{%f30, %f31, %f32, %f33}, [%r5];
	ld.shared.v4.f32 	{%f34, %f35, %f36, %f37}, [%r4];
	st.shared.v4.f32 	[%r5], {%f34, %f35, %f36, %f37};
	st.shared.v4.f32 	[%r4], {%f30, %f31, %f32, %f33};
	ld.shared.v4.f32 	{%f38, %f39, %f40, %f41}, [%r7];
	ld.shared.v4.f32 	{%f42, %f43, %f44, %f45}, [%r6];
	st.shared.v4.f32 	[%r7], {%f42, %f43, %f44, %f45};
	st.shared.v4.f32 	[%r6], {%f38, %f39, %f40, %f41};
	bar.sync 	0;
	ld.shared.v4.f32 	{%f46, %f47, %f48, %f49}, [%r4];
	ld.shared.v4.f32 	{%f50, %f51, %f52, %f53}, [%r3];
	st.shared.v4.f32 	[%r4], {%f50, %f51, %f52, %f53};
	st.shared.v4.f32 	[%r3], {%f46, %f47, %f48, %f49};
	ld.shared.v4.f32 	{%f54, %f55, %f56, %f57}, [%r6];
	ld.shared.v4.f32 	{%f58, %f59, %f60, %f61}, [%r5];
	st.shared.v4.f32 	[%r6], {%f58, %f59, %f60, %f61};
	st.shared.v4.f32 	[%r5], {%f54, %f55, %f56, %f57};
	bar.sync 	0;
	ld.shared.v4.f32 	{%f62, %f63, %f64, %f65}, [%r3];
	ld.shared.v4.f32 	{%f66, %f67, %f68, %f69}, [%r2];
	st.shared.v4.f32 	[%r3], {%f66, %f67, %f68, %f69};
	st.shared.v4.f32 	[%r2], {%f62, %f63, %f64, %f65};
	ld.shared.v4.f32 	{%f70, %f71, %f72, %f73}, [%r5];
	ld.shared.v4.f32 	{%f74, %f75, %f76, %f77}, [%r4];
	st.shared.v4.f32 	[%r5], {%f74, %f75, %f76, %f77};
	st.shared.v4.f32 	[%r4], {%f70, %f71, %f72, %f73};
	ld.shared.v4.f32 	{%f78, %f79, %f80, %f81}, [%r7];
	ld.shared.v4.f32 	{%f82, %f83, %f84, %f85}, [%r6];
	st.shared.v4.f32 	[%r7], {%f82, %f83, %f84, %f85};
	st.shared.v4.f32 	[%r6], {%f78, %f79, %f80, %f81};
	bar.sync 	0;
	ld.shared.v4.f32 	{%f86, %f87, %f88, %f89}, [%r4];
	ld.shared.v4.f32 	{%f90, %f91, %f92, %f93}, [%r3];
	st.shared.v4.f32 	[%r4], {%f90, %f91, %f92, %f93};
	st.shared.v4.f32 	[%r3], {%f86, %f87, %f88, %f89};
	ld.shared.v4.f32 	{%f94, %f95, %f96, %f97}, [%r6];
	ld.shared.v4.f32 	{%f98, %f99, %f100, %f101}, [%r5];
	st.shared.v4.f32 	[%r6], {%f98, %f99, %f100, %f101};
	st.shared.v4.f32 	[%r5], {%f94, %f95, %f96, %f97};
	bar.sync 	0;
	ld.shared.v4.f32 	{%f102, %f103, %f104, %f105}, [%r3];
	ld.shared.v4.f32 	{%f106, %f107, %f108, %f109}, [%r2];
	st.shared.v4.f32 	[%r3], {%f106, %f107, %f108, %f109};
	st.shared.v4.f32 	[%r2], {%f102, %f103, %f104, %f105};
	ld.shared.v4.f32 	{%f110, %f111, %f112, %f113}, [%r5];
	ld.shared.v4.f32 	{%f114, %f115, %f116, %f117}, [%r4];
	st.shared.v4.f32 	[%r5], {%f114, %f115, %f116, %f117};
	st.shared.v4.f32 	[%r4], {%f110, %f111, %f112, %f113};
	ld.shared.v4.f32 	{%f118, %f119, %f120, %f121}, [%r7];
	ld.shared.v4.f32 	{%f122, %f123, %f124, %f125}, [%r6];
	st.shared.v4.f32 	[%r7], {%f122, %f123, %f124, %f125};
	st.shared.v4.f32 	[%r6], {%f118, %f119, %f120, %f121};
	bar.sync 	0;
	ld.shared.v4.f32 	{%f126, %f127, %f128, %f129}, [%r4];
	ld.shared.v4.f32 	{%f130, %f131, %f132, %f133}, [%r3];
	st.shared.v4.f32 	[%r4], {%f130, %f131, %f132, %f133};
	st.shared.v4.f32 	[%r3], {%f126, %f127, %f128, %f129};
	ld.shared.v4.f32 	{%f134, %f135, %f136, %f137}, [%r6];
	ld.shared.v4.f32 	{%f138, %f139, %f140, %f141}, [%r5];
	st.shared.v4.f32 	[%r6], {%f138, %f139, %f140, %f141};
	st.shared.v4.f32 	[%r5], {%f134, %f135, %f136, %f137};
	bar.sync 	0;
	ld.shared.v4.f32 	{%f142, %f143, %f144, %f145}, [%r3];
	ld.shared.v4.f32 	{%f146, %f147, %f148, %f149}, [%r2];
	st.shared.v4.f32 	[%r3], {%f146, %f147, %f148, %f149};
	st.shared.v4.f32 	[%r2], {%f142, %f143, %f144, %f145};
	ld.shared.v4.f32 	{%f150, %f151, %f152, %f153}, [%r5];
	ld.shared.v4.f32 	{%f154, %f155, %f156, %f157}, [%r4];
	st.shared.v4.f32 	[%r5], {%f154, %f155, %f156, %f157};
	st.shared.v4.f32 	[%r4], {%f150, %f151, %f152, %f153};
	ld.shared.v4.f32 	{%f158, %f159, %f160, %f161}, [%r7];
	ld.shared.v4.f32 	{%f162, %f163, %f164, %f165}, [%r6];
	st.shared.v4.f32 	[%r7], {%f162, %f163, %f164, %f165};
	st.shared.v4.f32 	[%r6], {%f158, %f159, %f160, %f161};
	bar.sync 	0;
	ld.shared.v4.f32 	{%f166, %f167, %f168, %f169}, [%r4];
	ld.shared.v4.f32 	{%f170, %f171, %f172, %f173}, [%r3];
	st.shared.v4.f32 	[%r4], {%f170, %f171, %f172, %f173};
	st.shared.v4.f32 	[%r3], {%f166, %f167, %f168, %f169};
	ld.shared.v4.f32 	{%f174, %f175, %f176, %f177}, [%r6];
	ld.shared.v4.f32 	{%f178, %f179, %f180, %f181}, [%r5];
	st.shared.v4.f32 	[%r6], {%f178, %f179, %f180, %f181};
	st.shared.v4.f32 	[%r5], {%f174, %f175, %f176, %f177};
	bar.sync 	0;
	ld.shared.v4.f32 	{%f182, %f183, %f184, %f185}, [%r3];
	ld.shared.v4.f32 	{%f186, %f187, %f188, %f189}, [%r2];
	st.shared.v4.f32 	[%r3], {%f186, %f187, %f188, %f189};
	st.shared.v4.f32 	[%r2], {%f182, %f183, %f184, %f185};
	ld.shared.v4.f32 	{%f190, %f191, %f192, %f193}, [%r5];
	ld.shared.v4.f32 	{%f194, %f195, %f196, %f197}, [%r4];
	st.shared.v4.f32 	[%r5], {%f194, %f195, %f196, %f197};
	st.shared.v4.f32 	[%r4], {%f190, %f191, %f192, %f193};
	ld.shared.v4.f32 	{%f198, %f199, %f200, %f201}, [%r7];
	ld.shared.v4.f32 	{%f202, %f203, %f204, %f205}, [%r6];
	st.shared.v4.f32 	[%r7], {%f202, %f203, %f204, %f205};
	st.shared.v4.f32 	[%r6], {%f198, %f199, %f200, %f201};
	bar.sync 	0;
	ld.shared.v4.f32 	{%f206, %f207, %f208, %f209}, [%r4];
	ld.shared.v4.f32 	{%f210, %f211, %f212, %f213}, [%r3];
	st.shared.v4.f32 	[%r4], {%f210, %f211, %f212, %f213};
	st.shared.v4.f32 	[%r3], {%f206, %f207, %f208, %f209};
	ld.shared.v4.f32 	{%f214, %f215, %f216, %f217}, [%r6];
	ld.shared.v4.f32 	{%f218, %f219, %f220, %f221}, [%r5];
	st.shared.v4.f32 	[%r6], {%f218, %f219, %f220, %f221};
	st.shared.v4.f32 	[%r5], {%f214, %f215, %f216, %f217};
	bar.sync 	0;
	ld.shared.v4.f32 	{%f222, %f223, %f224, %f225}, [%r3];
	ld.shared.v4.f32 	{%f226, %f227, %f228, %f229}, [%r2];
	st.shared.v4.f32 	[%r3], {%f226, %f227, %f228, %f229};
	st.shared.v4.f32 	[%r2], {%f222, %f223, %f224, %f225};
	ld.shared.v4.f32 	{%f230, %f231, %f232, %f233}, [%r5];
	ld.shared.v4.f32 	{%f234, %f235, %f236, %f237}, [%r4];
	st.shared.v4.f32 	[%r5], {%f234, %f235, %f236, %f237};
	st.shared.v4.f32 	[%r4], {%f230, %f231, %f232, %f233};
	ld.shared.v4.f32 	{%f238, %f239, %f240, %f241}, [%r7];
	ld.shared.v4.f32 	{%f242, %f243, %f244, %f245}, [%r6];
	st.shared.v4.f32 	[%r7], {%f242, %f243, %f244, %f245};
	st.shared.v4.f32 	[%r6], {%f238, %f239, %f240, %f241};
	bar.sync 	0;
	ld.shared.v4.f32 	{%f246, %f247, %f248, %f249}, [%r4];
	ld.shared.v4.f32 	{%f250, %f251, %f252, %f253}, [%r3];
	st.shared.v4.f32 	[%r4], {%f250, %f251, %f252, %f253};
	st.shared.v4.f32 	[%r3], {%f246, %f247, %f248, %f249};
	ld.shared.v4.f32 	{%f254, %f255, %f256, %f257}, [%r6];
	ld.shared.v4.f32 	{%f258, %f259, %f260, %f261}, [%r5];
	st.shared.v4.f32 	[%r6], {%f258, %f259, %f260, %f261};
	st.shared.v4.f32 	[%r5], {%f254, %f255, %f256, %f257};
	bar.sync 	0;
	ld.shared.v4.f32 	{%f262, %f263, %f264, %f265}, [%r3];
	ld.shared.v4.f32 	{%f266, %f267, %f268, %f269}, [%r2];
	st.shared.v4.f32 	[%r3], {%f266, %f267, %f268, %f269};
	st.shared.v4.f32 	[%r2], {%f262, %f263, %f264, %f265};
	ld.shared.v4.f32 	{%f270, %f271, %f272, %f273}, [%r5];
	ld.shared.v4.f32 	{%f274, %f275, %f276, %f277}, [%r4];
	st.shared.v4.f32 	[%r5], {%f274, %f275, %f276, %f277};
	st.shared.v4.f32 	[%r4], {%f270, %f271, %f272, %f273};
	ld.shared.v4.f32 	{%f278, %f279, %f280, %f281}, [%r7];
	ld.shared.v4.f32 	{%f282, %f283, %f284, %f285}, [%r6];
	st.shared.v4.f32 	[%r7], {%f282, %f283, %f284, %f285};
	st.shared.v4.f32 	[%r6], {%f278, %f279, %f280, %f281};
	bar.sync 	0;
	ld.shared.v4.f32 	{%f286, %f287, %f288, %f289}, [%r4];
	ld.shared.v4.f32 	{%f290, %f291, %f292, %f293}, [%r3];
	st.shared.v4.f32 	[%r4], {%f290, %f291, %f292, %f293};
	st.shared.v4.f32 	[%r3], {%f286, %f287, %f288, %f289};
	ld.shared.v4.f32 	{%f294, %f295, %f296, %f297}, [%r6];
	ld.shared.v4.f32 	{%f298, %f299, %f300, %f301}, [%r5];
	st.shared.v4.f32 	[%r6], {%f298, %f299, %f300, %f301};
	st.shared.v4.f32 	[%r5], {%f294, %f295, %f296, %f297};
	bar.sync 	0;
	ld.shared.v4.f32 	{%f302, %f303, %f304, %f305}, [%r3];
	ld.shared.v4.f32 	{%f306, %f307, %f308, %f309}, [%r2];
	st.shared.v4.f32 	[%r3], {%f306, %f307, %f308, %f309};
	st.shared.v4.f32 	[%r2], {%f302, %f303, %f304, %f305};
	ld.shared.v4.f32 	{%f310, %f311, %f312, %f313}, [%r5];
	ld.shared.v4.f32 	{%f314, %f315, %f316, %f317}, [%r4];
	st.shared.v4.f32 	[%r5], {%f314, %f315, %f316, %f317};
	st.shared.v4.f32 	[%r4], {%f310, %f311, %f312, %f313};
	ld.shared.v4.f32 	{%f318, %f319, %f320, %f321}, [%r7];
	ld.shared.v4.f32 	{%f322, %f323, %f324, %f325}, [%r6];
	st.shared.v4.f32 	[%r7], {%f322, %f323, %f324, %f325};
	st.shared.v4.f32 	[%r6], {%f318, %f319, %f320, %f321};
	bar.sync 	0;
	ld.shared.v4.f32 	{%f326, %f327, %f328, %f329}, [%r4];
	ld.shared.v4.f32 	{%f330, %f331, %f332, %f333}, [%r3];
	st.shared.v4.f32 	[%r4], {%f330, %f331, %f332, %f333};
	st.shared.v4.f32 	[%r3], {%f326, %f327, %f328, %f329};
	ld.shared.v4.f32 	{%f334, %f335, %f336, %f337}, [%r6];
	ld.shared.v4.f32 	{%f338, %f339, %f340, %f341}, [%r5];
	st.shared.v4.f32 	[%r6], {%f338, %f339, %f340, %f341};
	st.shared.v4.f32 	[%r5], {%f334, %f335, %f336, %f337};
	bar.sync 	0;
	ld.shared.v4.f32 	{%f342, %f343, %f344, %f345}, [%r3];
	ld.shared.v4.f32 	{%f346, %f347, %f348, %f349}, [%r2];
	st.shared.v4.f32 	[%r3], {%f346, %f347, %f348, %f349};
	st.shared.v4.f32 	[%r2], {%f342, %f343, %f344, %f345};
	ld.shared.v4.f32 	{%f350, %f351, %f352, %f353}, [%r5];
	ld.shared.v4.f32 	{%f354, %f355, %f356, %f357}, [%r4];
	st.shared.v4.f32 	[%r5], {%f354, %f355, %f356, %f357};
	st.shared.v4.f32 	[%r4], {%f350, %f351, %f352, %f353};
	ld.shared.v4.f32 	{%f358, %f359, %f360, %f361}, [%r7];
	ld.shared.v4.f32 	{%f362, %f363, %f364, %f365}, [%r6];
	st.shared.v4.f32 	[%r7], {%f362, %f363, %f364, %f365};
	st.shared.v4.f32 	[%r6], {%f358, %f359, %f360, %f361};
	bar.sync 	0;
	ld.shared.v4.f32 	{%f366, %f367, %f368, %f369}, [%r4];
	ld.shared.v4.f32 	{%f370, %f371, %f372, %f373}, [%r3];
	st.shared.v4.f32 	[%r4], {%f370, %f371, %f372, %f373};
	st.shared.v4.f32 	[%r3], {%f366, %f367, %f368, %f369};
	ld.shared.v4.f32 	{%f374, %f375, %f376, %f377}, [%r6];
	ld.shared.v4.f32 	{%f378, %f379, %f380, %f381}, [%r5];
	st.shared.v4.f32 	[%r6], {%f378, %f379, %f380, %f381};
	st.shared.v4.f32 	[%r5], {%f374, %f375, %f376, %f377};
	bar.sync 	0;
	ld.shared.v4.f32 	{%f382, %f383, %f384, %f385}, [%r3];
	ld.shared.v4.f32 	{%f386, %f387, %f388, %f389}, [%r2];
	st.shared.v4.f32 	[%r3], {%f386, %f387, %f388, %f389};
	st.shared.v4.f32 	[%r2], {%f382, %f383, %f384, %f385};
	ld.shared.v4.f32 	{%f390, %f391, %f392, %f393}, [%r5];
	ld.shared.v4.f32 	{%f394, %f395, %f396, %f397}, [%r4];
	st.shared.v4.f32 	[%r5], {%f394, %f395, %f396, %f397};
	st.shared.v4.f32 	[%r4], {%f390, %f391, %f392, %f393};
	ld.shared.v4.f32 	{%f398, %f399, %f400, %f401}, [%r7];
	ld.shared.v4.f32 	{%f402, %f403, %f404, %f405}, [%r6];
	st.shared.v4.f32 	[%r7], {%f402, %f403, %f404, %f405};
	st.shared.v4.f32 	[%r6], {%f398, %f399, %f400, %f401};
	bar.sync 	0;
	ld.shared.v4.f32 	{%f406, %f407, %f408, %f409}, [%r4];
	ld.shared.v4.f32 	{%f410, %f411, %f412, %f413}, [%r3];
	st.shared.v4.f32 	[%r4], {%f410, %f411, %f412, %f413};
	st.shared.v4.f32 	[%r3], {%f406, %f407, %f408, %f409};
	ld.shared.v4.f32 	{%f414, %f415, %f416, %f417}, [%r6];
	ld.shared.v4.f32 	{%f418, %f419, %f420, %f421}, [%r5];
	st.shared.v4.f32 	[%r6], {%f418, %f419, %f420, %f421};
	st.shared.v4.f32 	[%r5], {%f414, %f415, %f416, %f417};
	bar.sync 	0;
	ld.shared.v4.f32 	{%f422, %f423, %f424, %f425}, [%r3];
	ld.shared.v4.f32 	{%f426, %f427, %f428, %f429}, [%r2];
	st.shared.v4.f32 	[%r3], {%f426, %f427, %f428, %f429};
	st.shared.v4.f32 	[%r2], {%f422, %f423, %f424, %f425};
	ld.shared.v4.f32 	{%f430, %f431, %f432, %f433}, [%r5];
	ld.shared.v4.f32 	{%f434, %f435, %f436, %f437}, [%r4];
	st.shared.v4.f32 	[%r5], {%f434, %f435, %f436, %f437};
	st.shared.v4.f32 	[%r4], {%f430, %f431, %f432, %f433};
	ld.shared.v4.f32 	{%f438, %f439, %f440, %f441}, [%r7];
	ld.shared.v4.f32 	{%f442, %f443, %f444, %f445}, [%r6];
	st.shared.v4.f32 	[%r7], {%f442, %f443, %f444, %f445};
	st.shared.v4.f32 	[%r6], {%f438, %f439, %f440, %f441};
	bar.sync 	0;
	ld.shared.v4.f32 	{%f446, %f447, %f448, %f449}, [%r4];
	ld.shared.v4.f32 	{%f450, %f451, %f452, %f453}, [%r3];
	st.shared.v4.f32 	[%r4], {%f450, %f451, %f452, %f453};
	st.shared.v4.f32 	[%r3], {%f446, %f447, %f448, %f449};
	ld.shared.v4.f32 	{%f454, %f455, %f456, %f457}, [%r6];
	ld.shared.v4.f32 	{%f458, %f459, %f460, %f461}, [%r5];
	st.shared.v4.f32 	[%r6], {%f458, %f459, %f460, %f461};
	st.shared.v4.f32 	[%r5], {%f454, %f455, %f456, %f457};
	bar.sync 	0;
	ld.shared.v4.f32 	{%f462, %f463, %f464, %f465}, [%r3];
	ld.shared.v4.f32 	{%f466, %f467, %f468, %f469}, [%r2];
	st.shared.v4.f32 	[%r3], {%f466, %f467, %f468, %f469};
	st.shared.v4.f32 	[%r2], {%f462, %f463, %f464, %f465};
	ld.shared.v4.f32 	{%f470, %f471, %f472, %f473}, [%r5];
	ld.shared.v4.f32 	{%f474, %f475, %f476, %f477}, [%r4];
	st.shared.v4.f32 	[%r5], {%f474, %f475, %f476, %f477};
	st.shared.v4.f32 	[%r4], {%f470, %f471, %f472, %f473};
	ld.shared.v4.f32 	{%f478, %f479, %f480, %f481}, [%r7];
	ld.shared.v4.f32 	{%f482, %f483, %f484, %f485}, [%r6];
	st.shared.v4.f32 	[%r7], {%f482, %f483, %f484, %f485};
	st.shared.v4.f32 	[%r6], {%f478, %f479, %f480, %f481};
	bar.sync 	0;
	ld.shared.v4.f32 	{%f486, %f487, %f488, %f489}, [%r4];
	ld.shared.v4.f32 	{%f490, %f491, %f492, %f493}, [%r3];
	st.shared.v4.f32 	[%r4], {%f490, %f491, %f492, %f493};
	st.shared.v4.f32 	[%r3], {%f486, %f487, %f488, %f489};
	ld.shared.v4.f32 	{%f494, %f495, %f496, %f497}, [%r6];
	ld.shared.v4.f32 	{%f498, %f499, %f500, %f501}, [%r5];
	st.shared.v4.f32 	[%r6], {%f498, %f499, %f500, %f501};
	st.shared.v4.f32 	[%r5], {%f494, %f495, %f496, %f497};
	bar.sync 	0;
	ld.shared.v4.f32 	{%f502, %f503, %f504, %f505}, [%r3];
	ld.shared.v4.f32 	{%f506, %f507, %f508, %f509}, [%r2];
	st.shared.v4.f32 	[%r3], {%f506, %f507, %f508, %f509};
	st.shared.v4.f32 	[%r2], {%f502, %f503, %f504, %f505};
	ld.shared.v4.f32 	{%f510, %f511, %f512, %f513}, [%r5];
	ld.shared.v4.f32 	{%f514, %f515, %f516, %f517}, [%r4];
	st.shared.v4.f32 	[%r5], {%f514, %f515, %f516, %f517};
	st.shared.v4.f32 	[%r4], {%f510, %f511, %f512, %f513};
	ld.shared.v4.f32 	{%f518, %f519, %f520, %f521}, [%r7];
	ld.shared.v4.f32 	{%f522, %f523, %f524, %f525}, [%r6];
	st.shared.v4.f32 	[%r7], {%f522, %f523, %f524, %f525};
	st.shared.v4.f32 	[%r6], {%f518, %f519, %f520, %f521};
	bar.sync 	0;
	ld.shared.v4.f32 	{%f526, %f527, %f528, %f529}, [%r4];
	ld.shared.v4.f32 	{%f530, %f531, %f532, %f533}, [%r3];
	st.shared.v4.f32 	[%r4], {%f530, %f531, %f532, %f533};
	st.shared.v4.f32 	[%r3], {%f526, %f527, %f528, %f529};
	ld.shared.v4.f32 	{%f534, %f535, %f536, %f537}, [%r6];
	ld.shared.v4.f32 	{%f538, %f539, %f540, %f541}, [%r5];
	st.shared.v4.f32 	[%r6], {%f538, %f539, %f540, %f541};
	st.shared.v4.f32 	[%r5], {%f534, %f535, %f536, %f537};
	bar.sync 	0;
	ld.shared.v4.f32 	{%f542, %f543, %f544, %f545}, [%r3];
	ld.shared.v4.f32 	{%f546, %f547, %f548, %f549}, [%r2];
	st.shared.v4.f32 	[%r3], {%f546, %f547, %f548, %f549};
	st.shared.v4.f32 	[%r2], {%f542, %f543, %f544, %f545};
	ld.shared.v4.f32 	{%f550, %f551, %f552, %f553}, [%r5];
	ld.shared.v4.f32 	{%f554, %f555, %f556, %f557}, [%r4];
	st.shared.v4.f32 	[%r5], {%f554, %f555, %f556, %f557};
	st.shared.v4.f32 	[%r4], {%f550, %f551, %f552, %f553};
	ld.shared.v4.f32 	{%f558, %f559, %f560, %f561}, [%r7];
	ld.shared.v4.f32 	{%f562, %f563, %f564, %f565}, [%r6];
	st.shared.v4.f32 	[%r7], {%f562, %f563, %f564, %f565};
	st.shared.v4.f32 	[%r6], {%f558, %f559, %f560, %f561};
	bar.sync 	0;
	ld.shared.v4.f32 	{%f566, %f567, %f568, %f569}, [%r4];
	ld.shared.v4.f32 	{%f570, %f571, %f572, %f573}, [%r3];
	st.shared.v4.f32 	[%r4], {%f570, %f571, %f572, %f573};
	st.shared.v4.f32 	[%r3], {%f566, %f567, %f568, %f569};
	ld.shared.v4.f32 	{%f574, %f575, %f576, %f577}, [%r6];
	ld.shared.v4.f32 	{%f578, %f579, %f580, %f581}, [%r5];
	st.shared.v4.f32 	[%r6], {%f578, %f579, %f580, %f581};
	st.shared.v4.f32 	[%r5], {%f574, %f575, %f576, %f577};
	bar.sync 	0;
	ld.shared.v4.f32 	{%f582, %f583, %f584, %f585}, [%r3];
	ld.shared.v4.f32 	{%f586, %f587, %f588, %f589}, [%r2];
	st.shared.v4.f32 	[%r3], {%f586, %f587, %f588, %f589};
	st.shared.v4.f32 	[%r2], {%f582, %f583, %f584, %f585};
	ld.shared.v4.f32 	{%f590, %f591, %f592, %f593}, [%r5];
	ld.shared.v4.f32 	{%f594, %f595, %f596, %f597}, [%r4];
	st.shared.v4.f32 	[%r5], {%f594, %f595, %f596, %f597};
	st.shared.v4.f32 	[%r4], {%f590, %f591, %f592, %f593};
	ld.shared.v4.f32 	{%f598, %f599, %f600, %f601}, [%r7];
	ld.shared.v4.f32 	{%f602, %f603, %f604, %f605}, [%r6];
	st.shared.v4.f32 	[%r7], {%f602, %f603, %f604, %f605};
	st.shared.v4.f32 	[%r6], {%f598, %f599, %f600, %f601};
	bar.sync 	0;
	ld.shared.v4.f32 	{%f606, %f607, %f608, %f609}, [%r4];
	ld.shared.v4.f32 	{%f610, %f611, %f612, %f613}, [%r3];
	st.shared.v4.f32 	[%r4], {%f610, %f611, %f612, %f613};
	st.shared.v4.f32 	[%r3], {%f606, %f607, %f608, %f609};
	ld.shared.v4.f32 	{%f614, %f615, %f616, %f617}, [%r6];
	ld.shared.v4.f32 	{%f618, %f619, %f620, %f621}, [%r5];
	st.shared.v4.f32 	[%r6], {%f618, %f619, %f620, %f621};
	st.shared.v4.f32 	[%r5], {%f614, %f615, %f616, %f617};
	bar.sync 	0;
	ld.shared.v4.f32 	{%f622, %f623, %f624, %f625}, [%r3];
	ld.shared.v4.f32 	{%f626, %f627, %f628, %f629}, [%r2];
	st.shared.v4.f32 	[%r3], {%f626, %f627, %f628, %f629};
	st.shared.v4.f32 	[%r2], {%f622, %f623, %f624, %f625};
	ld.shared.v4.f32 	{%f630, %f631, %f632, %f633}, [%r5];
	ld.shared.v4.f32 	{%f634, %f635, %f636, %f637}, [%r4];
	st.shared.v4.f32 	[%r5], {%f634, %f635, %f636, %f637};
	st.shared.v4.f32 	[%r4], {%f630, %f631, %f632, %f633};
	ld.shared.v4.f32 	{%f638, %f639, %f640, %f641}, [%r7];
	ld.shared.v4.f32 	{%f642, %f643, %f644, %f645}, [%r6];
	st.shared.v4.f32 	[%r7], {%f642, %f643, %f644, %f645};
	st.shared.v4.f32 	[%r6], {%f638, %f639, %f640, %f641};
	bar.sync 	0;
	ld.shared.v4.f32 	{%f646, %f647, %f648, %f649}, [%r4];
	ld.shared.v4.f32 	{%f650, %f651, %f652, %f653}, [%r3];
	st.shared.v4.f32 	[%r4], {%f650, %f651, %f652, %f653};
	st.shared.v4.f32 	[%r3], {%f646, %f647, %f648, %f649};
	ld.shared.v4.f32 	{%f654, %f655, %f656, %f657}, [%r6];
	ld.shared.v4.f32 	{%f658, %f659, %f660, %f661}, [%r5];
	st.shared.v4.f32 	[%r6], {%f658, %f659, %f660, %f661};
	st.shared.v4.f32 	[%r5], {%f654, %f655, %f656, %f657};
	bar.sync 	0;
	ld.shared.v4.f32 	{%f662, %f663, %f664, %f665}, [%r3];
	ld.shared.v4.f32 	{%f666, %f667, %f668, %f669}, [%r2];
	st.shared.v4.f32 	[%r3], {%f666, %f667, %f668, %f669};
	st.shared.v4.f32 	[%r2], {%f662, %f663, %f664, %f665};
	ld.shared.v4.f32 	{%f670, %f671, %f672, %f673}, [%r5];
	ld.shared.v4.f32 	{%f674, %f675, %f676, %f677}, [%r4];
	st.shared.v4.f32 	[%r5], {%f674, %f675, %f676, %f677};
	st.shared.v4.f32 	[%r4], {%f670, %f671, %f672, %f673};
	ld.shared.v4.f32 	{%f678, %f679, %f680, %f681}, [%r7];
	ld.shared.v4.f32 	{%f682, %f683, %f684, %f685}, [%r6];
	st.shared.v4.f32 	[%r7], {%f682, %f683, %f684, %f685};
	st.shared.v4.f32 	[%r6], {%f678, %f679, %f680, %f681};
	bar.sync 	0;
	ld.shared.v4.f32 	{%f686, %f687, %f688, %f689}, [%r4];
	ld.shared.v4.f32 	{%f690, %f691, %f692, %f693}, [%r3];
	st.shared.v4.f32 	[%r4], {%f690, %f691, %f692, %f693};
	st.shared.v4.f32 	[%r3], {%f686, %f687, %f688, %f689};
	ld.shared.v4.f32 	{%f694, %f695, %f696, %f697}, [%r6];
	ld.shared.v4.f32 	{%f698, %f699, %f700, %f701}, [%r5];
	st.shared.v4.f32 	[%r6], {%f698, %f699, %f700, %f701};
	st.shared.v4.f32 	[%r5], {%f694, %f695, %f696, %f697};
	bar.sync 	0;
	ld.shared.v4.f32 	{%f702, %f703, %f704, %f705}, [%r3];
	ld.shared.v4.f32 	{%f706, %f707, %f708, %f709}, [%r2];
	st.shared.v4.f32 	[%r3], {%f706, %f707, %f708, %f709};
	st.shared.v4.f32 	[%r2], {%f702, %f703, %f704, %f705};
	ld.shared.v4.f32 	{%f710, %f711, %f712, %f713}, [%r5];
	ld.shared.v4.f32 	{%f714, %f715, %f716, %f717}, [%r4];
	st.shared.v4.f32 	[%r5], {%f714, %f715, %f716, %f717};
	st.shared.v4.f32 	[%r4], {%f710, %f711, %f712, %f713};
	ld.shared.v4.f32 	{%f718, %f719, %f720, %f721}, [%r7];
	ld.shared.v4.f32 	{%f722, %f723, %f724, %f725}, [%r6];
	st.shared.v4.f32 	[%r7], {%f722, %f723, %f724, %f725};
	st.shared.v4.f32 	[%r6], {%f718, %f719, %f720, %f721};
	bar.sync 	0;
	ld.shared.v4.f32 	{%f726, %f727, %f728, %f729}, [%r4];
	ld.shared.v4.f32 	{%f730, %f731, %f732, %f733}, [%r3];
	st.shared.v4.f32 	[%r4], {%f730, %f731, %f732, %f733};
	st.shared.v4.f32 	[%r3], {%f726, %f727, %f728, %f729};
	ld.shared.v4.f32 	{%f734, %f735, %f736, %f737}, [%r6];
	ld.shared.v4.f32 	{%f738, %f739, %f740, %f741}, [%r5];
	st.shared.v4.f32 	[%r6], {%f738, %f739, %f740, %f741};
	st.shared.v4.f32 	[%r5], {%f734, %f735, %f736, %f737};
	bar.sync 	0;
	ld.shared.v4.f32 	{%f742, %f743, %f744, %f745}, [%r3];
	ld.shared.v4.f32 	{%f746, %f747, %f748, %f749}, [%r2];
	st.shared.v4.f32 	[%r3], {%f746, %f747, %f748, %f749};
	st.shared.v4.f32 	[%r2], {%f742, %f743, %f744, %f745};
	ld.shared.v4.f32 	{%f750, %f751, %f752, %f753}, [%r5];
	ld.shared.v4.f32 	{%f754, %f755, %f756, %f757}, [%r4];
	st.shared.v4.f32 	[%r5], {%f754, %f755, %f756, %f757};
	st.shared.v4.f32 	[%r4], {%f750, %f751, %f752, %f753};
	ld.shared.v4.f32 	{%f758, %f759, %f760, %f761}, [%r7];
	ld.shared.v4.f32 	{%f762, %f763, %f764, %f765}, [%r6];
	st.shared.v4.f32 	[%r7], {%f762, %f763, %f764, %f765};
	st.shared.v4.f32 	[%r6], {%f758, %f759, %f760, %f761};
	bar.sync 	0;
	ld.shared.v4.f32 	{%f766, %f767, %f768, %f769}, [%r4];
	ld.shared.v4.f32 	{%f770, %f771, %f772, %f773}, [%r3];
	st.shared.v4.f32 	[%r4], {%f770, %f771, %f772, %f773};
	st.shared.v4.f32 	[%r3], {%f766, %f767, %f768, %f769};
	ld.shared.v4.f32 	{%f774, %f775, %f776, %f777}, [%r6];
	ld.shared.v4.f32 	{%f778, %f779, %f780, %f781}, [%r5];
	st.shared.v4.f32 	[%r6], {%f778, %f779, %f780, %f781};
	st.shared.v4.f32 	[%r5], {%f774, %f775, %f776, %f777};
	bar.sync 	0;
	ld.shared.v4.f32 	{%f782, %f783, %f784, %f785}, [%r3];
	ld.shared.v4.f32 	{%f786, %f787, %f788, %f789}, [%r2];
	st.shared.v4.f32 	[%r3], {%f786, %f787, %f788, %f789};
	st.shared.v4.f32 	[%r2], {%f782, %f783, %f784, %f785};
	ld.shared.v4.f32 	{%f790, %f791, %f792, %f793}, [%r5];
	ld.shared.v4.f32 	{%f794, %f795, %f796, %f797}, [%r4];
	st.shared.v4.f32 	[%r5], {%f794, %f795, %f796, %f797};
	st.shared.v4.f32 	[%r4], {%f790, %f791, %f792, %f793};
	ld.shared.v4.f32 	{%f798, %f799, %f800, %f801}, [%r7];
	ld.shared.v4.f32 	{%f802, %f803, %f804, %f805}, [%r6];
	st.shared.v4.f32 	[%r7], {%f802, %f803, %f804, %f805};
	st.shared.v4.f32 	[%r6], {%f798, %f799, %f800, %f801};
	bar.sync 	0;
	ld.shared.v4.f32 	{%f806, %f807, %f808, %f809}, [%r4];
	ld.shared.v4.f32 	{%f810, %f811, %f812, %f813}, [%r3];
	st.shared.v4.f32 	[%r4], {%f810, %f811, %f812, %f813};
	st.shared.v4.f32 	[%r3], {%f806, %f807, %f808, %f809};
	ld.shared.v4.f32 	{%f814, %f815, %f816, %f817}, [%r6];
	ld.shared.v4.f32 	{%f818, %f819, %f820, %f821}, [%r5];
	st.shared.v4.f32 	[%r6], {%f818, %f819, %f820, %f821};
	st.shared.v4.f32 	[%r5], {%f814, %f815, %f816, %f817};
	bar.sync 	0;
	ld.shared.v4.f32 	{%f822, %f823, %f824, %f825}, [%r3];
	ld.shared.v4.f32 	{%f826, %f827, %f828, %f829}, [%r2];
	st.shared.v4.f32 	[%r3], {%f826, %f827, %f828, %f829};
	st.shared.v4.f32 	[%r2], {%f822, %f823, %f824, %f825};
	ld.shared.v4.f32 	{%f830, %f831, %f832, %f833}, [%r5];
	ld.shared.v4.f32 	{%f834, %f835, %f836, %f837}, [%r4];
	st.shared.v4.f32 	[%r5], {%f834, %f835, %f836, %f837};
	st.shared.v4.f32 	[%r4], {%f830, %f831, %f832, %f833};
	ld.shared.v4.f32 	{%f838, %f839, %f840, %f841}, [%r7];
	ld.shared.v4.f32 	{%f842, %f843, %f844, %f845}, [%r6];
	st.shared.v4.f32 	[%r7], {%f842, %f843, %f844, %f845};
	st.shared.v4.f32 	[%r6], {%f838, %f839, %f840, %f841};
	bar.sync 	0;
	ld.shared.v4.f32 	{%f846, %f847, %f848, %f849}, [%r4];
	ld.shared.v4.f32 	{%f850, %f851, %f852, %f853}, [%r3];
	st.shared.v4.f32 	[%r4], {%f850, %f851, %f852, %f853};
	st.shared.v4.f32 	[%r3], {%f846, %f847, %f848, %f849};
	ld.shared.v4.f32 	{%f854, %f855, %f856, %f857}, [%r6];
	ld.shared.v4.f32 	{%f858, %f859, %f860, %f861}, [%r5];
	st.shared.v4.f32 	[%r6], {%f858, %f859, %f860, %f861};
	st.shared.v4.f32 	[%r5], {%f854, %f855, %f856, %f857};
	bar.sync 	0;
	ld.shared.v4.f32 	{%f862, %f863, %f864, %f865}, [%r3];
	ld.shared.v4.f32 	{%f866, %f867, %f868, %f869}, [%r2];
	st.shared.v4.f32 	[%r3], {%f866, %f867, %f868, %f869};
	st.shared.v4.f32 	[%r2], {%f862, %f863, %f864, %f865};
	ld.shared.v4.f32 	{%f870, %f871, %f872, %f873}, [%r5];
	ld.shared.v4.f32 	{%f874, %f875, %f876, %f877}, [%r4];
	st.shared.v4.f32 	[%r5], {%f874, %f875, %f876, %f877};
	st.shared.v4.f32 	[%r4], {%f870, %f871, %f872, %f873};
	ld.shared.v4.f32 	{%f878, %f879, %f880, %f881}, [%r7];
	ld.shared.v4.f32 	{%f882, %f883, %f884, %f885}, [%r6];
	st.shared.v4.f32 	[%r7], {%f882, %f883, %f884, %f885};
	st.shared.v4.f32 	[%r6], {%f878, %f879, %f880, %f881};
	bar.sync 	0;
	ld.shared.v4.f32 	{%f886, %f887, %f888, %f889}, [%r4];
	ld.shared.v4.f32 	{%f890, %f891, %f892, %f893}, [%r3];
	st.shared.v4.f32 	[%r4], {%f890, %f891, %f892, %f893};
	st.shared.v4.f32 	[%r3], {%f886, %f887, %f888, %f889};
	ld.shared.v4.f32 	{%f894, %f895, %f896, %f897}, [%r6];
	ld.shared.v4.f32 	{%f898, %f899, %f900, %f901}, [%r5];
	st.shared.v4.f32 	[%r6], {%f898, %f899, %f900, %f901};
	st.shared.v4.f32 	[%r5], {%f894, %f895, %f896, %f897};
	bar.sync 	0;
	ld.shared.v4.f32 	{%f902, %f903, %f904, %f905}, [%r3];
	ld.shared.v4.f32 	{%f906, %f907, %f908, %f909}, [%r2];
	st.shared.v4.f32 	[%r3], {%f906, %f907, %f908, %f909};
	st.shared.v4.f32 	[%r2], {%f902, %f903, %f904, %f905};
	ld.shared.v4.f32 	{%f910, %f911, %f912, %f913}, [%r5];
	ld.shared.v4.f32 	{%f914, %f915, %f916, %f917}, [%r4];
	st.shared.v4.f32 	[%r5], {%f914, %f915, %f916, %f917};
	st.shared.v4.f32 	[%r4], {%f910, %f911, %f912, %f913};
	ld.shared.v4.f32 	{%f918, %f919, %f920, %f921}, [%r7];
	ld.shared.v4.f32 	{%f922, %f923, %f924, %f925}, [%r6];
	st.shared.v4.f32 	[%r7], {%f922, %f923, %f924, %f925};
	st.shared.v4.f32 	[%r6], {%f918, %f919, %f920, %f921};
	bar.sync 	0;
	ld.shared.v4.f32 	{%f926, %f927, %f928, %f929}, [%r4];
	ld.shared.v4.f32 	{%f930, %f931, %f932, %f933}, [%r3];
	st.shared.v4.f32 	[%r4], {%f930, %f931, %f932, %f933};
	st.shared.v4.f32 	[%r3], {%f926, %f927, %f928, %f929};
	ld.shared.v4.f32 	{%f934, %f935, %f936, %f937}, [%r6];
	ld.shared.v4.f32 	{%f938, %f939, %f940, %f941}, [%r5];
	st.shared.v4.f32 	[%r6], {%f938, %f939, %f940, %f941};
	st.shared.v4.f32 	[%r5], {%f934, %f935, %f936, %f937};
	bar.sync 	0;
	ld.shared.v4.f32 	{%f942, %f943, %f944, %f945}, [%r3];
	ld.shared.v4.f32 	{%f946, %f947, %f948, %f949}, [%r2];
	st.shared.v4.f32 	[%r3], {%f946, %f947, %f948, %f949};
	st.shared.v4.f32 	[%r2], {%f942, %f943, %f944, %f945};
	ld.shared.v4.f32 	{%f950, %f951, %f952, %f953}, [%r5];
	ld.shared.v4.f32 	{%f954, %f955, %f956, %f957}, [%r4];
	st.shared.v4.f32 	[%r5], {%f954, %f955, %f956, %f957};
	st.shared.v4.f32 	[%r4], {%f950, %f951, %f952, %f953};
	ld.shared.v4.f32 	{%f958, %f959, %f960, %f961}, [%r7];
	ld.shared.v4.f32 	{%f962, %f963, %f964, %f965}, [%r6];
	st.shared.v4.f32 	[%r7], {%f962, %f963, %f964, %f965};
	st.shared.v4.f32 	[%r6], {%f958, %f959, %f960, %f961};
	bar.sync 	0;
	ld.shared.v4.f32 	{%f966, %f967, %f968, %f969}, [%r4];
	ld.shared.v4.f32 	{%f970, %f971, %f972, %f973}, [%r3];
	st.shared.v4.f32 	[%r4], {%f970, %f971, %f972, %f973};
	st.shared.v4.f32 	[%r3], {%f966, %f967, %f968, %f969};
	ld.shared.v4.f32 	{%f974, %f975, %f976, %f977}, [%r6];
	ld.shared.v4.f32 	{%f978, %f979, %f980, %f981}, [%r5];
	st.shared.v4.f32 	[%r6], {%f978, %f979, %f980, %f981};
	st.shared.v4.f32 	[%r5], {%f974, %f975, %f976, %f977};
	bar.sync 	0;
	ld.shared.v4.f32 	{%f982, %f983, %f984, %f985}, [%r3];
	ld.shared.v4.f32 	{%f986, %f987, %f988, %f989}, [%r2];
	st.shared.v4.f32 	[%r3], {%f986, %f987, %f988, %f989};
	st.shared.v4.f32 	[%r2], {%f982, %f983, %f984, %f985};
	ld.shared.v4.f32 	{%f990, %f991, %f992, %f993}, [%r5];
	ld.shared.v4.f32 	{%f994, %f995, %f996, %f997}, [%r4];
	st.shared.v4.f32 	[%r5], {%f994, %f995, %f996, %f997};
	st.shared.v4.f32 	[%r4], {%f990, %f991, %f992, %f993};
	ld.shared.v4.f32 	{%f998, %f999, %f1000, %f1001}, [%r7];
	ld.shared.v4.f32 	{%f1002, %f1003, %f1004, %f1005}, [%r6];
	st.shared.v4.f32 	[%r7], {%f1002, %f1003, %f1004, %f1005};
	st.shared.v4.f32 	[%r6], {%f998, %f999, %f1000, %f1001};
	bar.sync 	0;
	ld.shared.v4.f32 	{%f1006, %f1007, %f1008, %f1009}, [%r4];
	ld.shared.v4.f32 	{%f1010, %f1011, %f1012, %f1013}, [%r3];
	st.shared.v4.f32 	[%r4], {%f1010, %f1011, %f1012, %f1013};
	st.shared.v4.f32 	[%r3], {%f1006, %f1007, %f1008, %f1009};
	ld.shared.v4.f32 	{%f1014, %f1015, %f1016, %f1017}, [%r6];
	ld.shared.v4.f32 	{%f1018, %f1019, %f1020, %f1021}, [%r5];
	st.shared.v4.f32 	[%r6], {%f1018, %f1019, %f1020, %f1021};
	st.shared.v4.f32 	[%r5], {%f1014, %f1015, %f1016, %f1017};
	bar.sync 	0;
	ld.shared.v4.f32 	{%f1022, %f1023, %f1024, %f1025}, [%r3];
	ld.shared.v4.f32 	{%f1026, %f1027, %f1028, %f1029}, [%r2];
	st.shared.v4.f32 	[%r3], {%f1026, %f1027, %f1028, %f1029};
	st.shared.v4.f32 	[%r2], {%f1022, %f1023, %f1024, %f1025};
	ld.shared.v4.f32 	{%f1030, %f1031, %f1032, %f1033}, [%r5];
	ld.shared.v4.f32 	{%f1034, %f1035, %f1036, %f1037}, [%r4];
	st.shared.v4.f32 	[%r5], {%f1034, %f1035, %f1036, %f1037};
	st.shared.v4.f32 	[%r4], {%f1030, %f1031, %f1032, %f1033};
	ld.shared.v4.f32 	{%f1038, %f1039, %f1040, %f1041}, [%r7];
	ld.shared.v4.f32 	{%f1042, %f1043, %f1044, %f1045}, [%r6];
	st.shared.v4.f32 	[%r7], {%f1042, %f1043, %f1044, %f1045};
	st.shared.v4.f32 	[%r6], {%f1038, %f1039, %f1040, %f1041};
	bar.sync 	0;
	ld.shared.v4.f32 	{%f1046, %f1047, %f1048, %f1049}, [%r4];
	ld.shared.v4.f32 	{%f1050, %f1051, %f1052, %f1053}, [%r3];
	st.shared.v4.f32 	[%r4], {%f1050, %f1051, %f1052, %f1053};
	st.shared.v4.f32 	[%r3], {%f1046, %f1047, %f1048, %f1049};
	ld.shared.v4.f32 	{%f1054, %f1055, %f1056, %f1057}, [%r6];
	ld.shared.v4.f32 	{%f1058, %f1059, %f1060, %f1061}, [%r5];
	st.shared.v4.f32 	[%r6], {%f1058, %f1059, %f1060, %f1061};
	st.shared.v4.f32 	[%r5], {%f1054, %f1055, %f1056, %f1057};
	bar.sync 	0;
	ld.shared.v4.f32 	{%f1062, %f1063, %f1064, %f1065}, [%r3];
	ld.shared.v4.f32 	{%f1066, %f1067, %f1068, %f1069}, [%r2];
	st.shared.v4.f32 	[%r3], {%f1066, %f1067, %f1068, %f1069};
	st.shared.v4.f32 	[%r2], {%f1062, %f1063, %f1064, %f1065};
	ld.shared.v4.f32 	{%f1070, %f1071, %f1072, %f1073}, [%r5];
	ld.shared.v4.f32 	{%f1074, %f1075, %f1076, %f1077}, [%r4];
	st.shared.v4.f32 	[%r5], {%f1074, %f1075, %f1076, %f1077};
	st.shared.v4.f32 	[%r4], {%f1070, %f1071, %f1072, %f1073};
	ld.shared.v4.f32 	{%f1078, %f1079, %f1080, %f1081}, [%r7];
	ld.shared.v4.f32 	{%f1082, %f1083, %f1084, %f1085}, [%r6];
	st.shared.v4.f32 	[%r7], {%f1082, %f1083, %f1084, %f1085};
	st.shared.v4.f32 	[%r6], {%f1078, %f1079, %f1080, %f1081};
	bar.sync 	0;
	ld.shared.v4.f32 	{%f1086, %f1087, %f1088, %f1089}, [%r4];
	ld.shared.v4.f32 	{%f1090, %f1091, %f1092, %f1093}, [%r3];
	st.shared.v4.f32 	[%r4], {%f1090, %f1091, %f1092, %f1093};
	st.shared.v4.f32 	[%r3], {%f1086, %f1087, %f1088, %f1089};
	ld.shared.v4.f32 	{%f1094, %f1095, %f1096, %f1097}, [%r6];
	ld.shared.v4.f32 	{%f1098, %f1099, %f1100, %f1101}, [%r5];
	st.shared.v4.f32 	[%r6], {%f1098, %f1099, %f1100, %f1101};
	st.shared.v4.f32 	[%r5], {%f1094, %f1095, %f1096, %f1097};
	bar.sync 	0;
	ld.shared.v4.f32 	{%f1102, %f1103, %f1104, %f1105}, [%r3];
	ld.shared.v4.f32 	{%f1106, %f1107, %f1108, %f1109}, [%r2];
	st.shared.v4.f32 	[%r3], {%f1106, %f1107, %f1108, %f1109};
	st.shared.v4.f32 	[%r2], {%f1102, %f1103, %f1104, %f1105};
	ld.shared.v4.f32 	{%f1110, %f1111, %f1112, %f1113}, [%r5];
	ld.shared.v4.f32 	{%f1114, %f1115, %f1116, %f1117}, [%r4];
	st.shared.v4.f32 	[%r5], {%f1114, %f1115, %f1116, %f1117};
	st.shared.v4.f32 	[%r4], {%f1110, %f1111, %f1112, %f1113};
	ld.shared.v4.f32 	{%f1118, %f1119, %f1120, %f1121}, [%r7];
	ld.shared.v4.f32 	{%f1122, %f1123, %f1124, %f1125}, [%r6];
	st.shared.v4.f32 	[%r7], {%f1122, %f1123, %f1124, %f1125};
	st.shared.v4.f32 	[%r6], {%f1118, %f1119, %f1120, %f1121};
	bar.sync 	0;
	ld.shared.v4.f32 	{%f1126, %f1127, %f1128, %f1129}, [%r4];
	ld.shared.v4.f32 	{%f1130, %f1131, %f1132, %f1133}, [%r3];
	st.shared.v4.f32 	[%r4], {%f1130, %f1131, %f1132, %f1133};
	st.shared.v4.f32 	[%r3], {%f1126, %f1127, %f1128, %f1129};
	ld.shared.v4.f32 	{%f1134, %f1135, %f1136, %f1137}, [%r6];
	ld.shared.v4.f32 	{%f1138, %f1139, %f1140, %f1141}, [%r5];
	st.shared.v4.f32 	[%r6], {%f1138, %f1139, %f1140, %f1141};
	st.shared.v4.f32 	[%r5], {%f1134, %f1135, %f1136, %f1137};
	bar.sync 	0;
	ld.shared.v4.f32 	{%f1142, %f1143, %f1144, %f1145}, [%r3];
	ld.shared.v4.f32 	{%f1146, %f1147, %f1148, %f1149}, [%r2];
	st.shared.v4.f32 	[%r3], {%f1146, %f1147, %f1148, %f1149};
	st.shared.v4.f32 	[%r2], {%f1142, %f1143, %f1144, %f1145};
	ld.shared.v4.f32 	{%f1150, %f1151, %f1152, %f1153}, [%r5];
	ld.shared.v4.f32 	{%f1154, %f1155, %f1156, %f1157}, [%r4];
	st.shared.v4.f32 	[%r5], {%f1154, %f1155, %f1156, %f1157};
	st.shared.v4.f32 	[%r4], {%f1150, %f1151, %f1152, %f1153};
	ld.shared.v4.f32 	{%f1158, %f1159, %f1160, %f1161}, [%r7];
	ld.shared.v4.f32 	{%f1162, %f1163, %f1164, %f1165}, [%r6];
	st.shared.v4.f32 	[%r7], {%f1162, %f1163, %f1164, %f1165};
	st.shared.v4.f32 	[%r6], {%f1158, %f1159, %f1160, %f1161};
	bar.sync 	0;
	ld.shared.v4.f32 	{%f1166, %f1167, %f1168, %f1169}, [%r4];
	ld.shared.v4.f32 	{%f1170, %f1171, %f1172, %f1173}, [%r3];
	st.shared.v4.f32 	[%r4], {%f1170, %f1171, %f1172, %f1173};
	st.shared.v4.f32 	[%r3], {%f1166, %f1167, %f1168, %f1169};
	ld.shared.v4.f32 	{%f1174, %f1175, %f1176, %f1177}, [%r6];
	ld.shared.v4.f32 	{%f1178, %f1179, %f1180, %f1181}, [%r5];
	st.shared.v4.f32 	[%r6], {%f1178, %f1179, %f1180, %f1181};
	st.shared.v4.f32 	[%r5], {%f1174, %f1175, %f1176, %f1177};
	bar.sync 	0;
	ld.shared.v4.f32 	{%f1182, %f1183, %f1184, %f1185}, [%r3];
	ld.shared.v4.f32 	{%f1186, %f1187, %f1188, %f1189}, [%r2];
	st.shared.v4.f32 	[%r3], {%f1186, %f1187, %f1188, %f1189};
	st.shared.v4.f32 	[%r2], {%f1182, %f1183, %f1184, %f1185};
	ld.shared.v4.f32 	{%f1190, %f1191, %f1192, %f1193}, [%r5];
	ld.shared.v4.f32 	{%f1194, %f1195, %f1196, %f1197}, [%r4];
	st.shared.v4.f32 	[%r5], {%f1194, %f1195, %f1196, %f1197};
	st.shared.v4.f32 	[%r4], {%f1190, %f1191, %f1192, %f1193};
	ld.shared.v4.f32 	{%f1198, %f1199, %f1200, %f1201}, [%r7];
	ld.shared.v4.f32 	{%f1202, %f1203, %f1204, %f1205}, [%r6];
	st.shared.v4.f32 	[%r7], {%f1202, %f1203, %f1204, %f1205};
	st.shared.v4.f32 	[%r6], {%f1198, %f1199, %f1200, %f1201};
	bar.sync 	0;
	ld.shared.v4.f32 	{%f1206, %f1207, %f1208, %f1209}, [%r4];
	ld.shared.v4.f32 	{%f1210, %f1211, %f1212, %f1213}, [%r3];
	st.shared.v4.f32 	[%r4], {%f1210, %f1211, %f1212, %f1213};
	st.shared.v4.f32 	[%r3], {%f1206, %f1207, %f1208, %f1209};
	ld.shared.v4.f32 	{%f1214, %f1215, %f1216, %f1217}, [%r6];
	ld.shared.v4.f32 	{%f1218, %f1219, %f1220, %f1221}, [%r5];
	st.shared.v4.f32 	[%r6], {%f1218, %f1219, %f1220, %f1221};
	st.shared.v4.f32 	[%r5], {%f1214, %f1215, %f1216, %f1217};
	bar.sync 	0;
	ld.shared.v4.f32 	{%f1222, %f1223, %f1224, %f1225}, [%r3];
	ld.shared.v4.f32 	{%f1226, %f1227, %f1228, %f1229}, [%r2];
	st.shared.v4.f32 	[%r3], {%f1226, %f1227, %f1228, %f1229};
	st.shared.v4.f32 	[%r2], {%f1222, %f1223, %f1224, %f1225};
	ld.shared.v4.f32 	{%f1230, %f1231, %f1232, %f1233}, [%r5];
	ld.shared.v4.f32 	{%f1234, %f1235, %f1236, %f1237}, [%r4];
	st.shared.v4.f32 	[%r5], {%f1234, %f1235, %f1236, %f1237};
	st.shared.v4.f32 	[%r4], {%f1230, %f1231, %f1232, %f1233};
	ld.shared.v4.f32 	{%f1238, %f1239, %f1240, %f1241}, [%r7];
	ld.shared.v4.f32 	{%f1242, %f1243, %f1244, %f1245}, [%r6];
	st.shared.v4.f32 	[%r7], {%f1242, %f1243, %f1244, %f1245};
	st.shared.v4.f32 	[%r6], {%f1238, %f1239, %f1240, %f1241};
	bar.sync 	0;
	ld.shared.v4.f32 	{%f1246, %f1247, %f1248, %f1249}, [%r4];
	ld.shared.v4.f32 	{%f1250, %f1251, %f1252, %f1253}, [%r3];
	st.shared.v4.f32 	[%r4], {%f1250, %f1251, %f1252, %f1253};
	st.shared.v4.f32 	[%r3], {%f1246, %f1247, %f1248, %f1249};
	ld.shared.v4.f32 	{%f1254, %f1255, %f1256, %f1257}, [%r6];
	ld.shared.v4.f32 	{%f1258, %f1259, %f1260, %f1261}, [%r5];
	st.shared.v4.f32 	[%r6], {%f1258, %f1259, %f1260, %f1261};
	st.shared.v4.f32 	[%r5], {%f1254, %f1255, %f1256, %f1257};
	bar.sync 	0;
	ld.shared.v4.f32 	{%f1262, %f1263, %f1264, %f1265}, [%r3];
	ld.shared.v4.f32 	{%f1266, %f1267, %f1268, %f1269}, [%r2];
	st.shared.v4.f32 	[%r3], {%f1266, %f1267, %f1268, %f1269};
	st.shared.v4.f32 	[%r2], {%f1262, %f1263, %f1264, %f1265};
	ld.shared.v4.f32 	{%f1270, %f1271, %f1272, %f1273}, [%r5];
	ld.shared.v4.f32 	{%f1274, %f1275, %f1276, %f1277}, [%r4];
	st.shared.v4.f32 	[%r5], {%f1274, %f1275, %f1276, %f1277};
	st.shared.v4.f32 	[%r4], {%f1270, %f1271, %f1272, %f1273};
	ld.shared.v4.f32 	{%f1278, %f1279, %f1280, %f1281}, [%r7];
	ld.shared.v4.f32 	{%f1282, %f1283, %f1284, %f1285}, [%r6];
	st.shared.v4.f32 	[%r7], {%f1282, %f1283, %f1284, %f1285};
	st.shared.v4.f32 	[%r6], {%f1278, %f1279, %f1280, %f1281};
	bar.sync 	0;
	ld.shared.v4.f32 	{%f1286, %f1287, %f1288, %f1289}, [%r4];
	ld.shared.v4.f32 	{%f1290, %f1291, %f1292, %f1293}, [%r3];
	st.shared.v4.f32 	[%r4], {%f1290, %f1291, %f1292, %f1293};
	st.shared.v4.f32 	[%r3], {%f1286, %f1287, %f1288, %f1289};
	ld.shared.v4.f32 	{%f1294, %f1295, %f1296, %f1297}, [%r6];
	ld.shared.v4.f32 	{%f1298, %f1299, %f1300, %f1301}, [%r5];
	st.shared.v4.f32 	[%r6], {%f1298, %f1299, %f1300, %f1301};
	st.shared.v4.f32 	[%r5], {%f1294, %f1295, %f1296, %f1297};
	bar.sync 	0;
	add.s32 	%r37, %r37, 32;
	setp.ne.s32 	%p1, %r37, 1024;
	@%p1 bra 	$L__BB0_1;
	cvta.to.global.u64 	%rd2, %rd1;
	ld.shared.v4.f32 	{%f1302, %f1303, %f1304, %f1305}, [%r2];
	ld.shared.v4.f32 	{%f1306, %f1307, %f1308, %f1309}, [%r3];
	ld.shared.v4.f32 	{%f1310, %f1311, %f1312, %f1313}, [%r4];
	ld.shared.v4.f32 	{%f1314, %f1315, %f1316, %f1317}, [%r5];
	ld.shared.v4.f32 	{%f1318, %f1319, %f1320, %f1321}, [%r6];
	ld.shared.v4.f32 	{%f1322, %f1323, %f1324, %f1325}, [%r7];
	add.f32 	%f1326, %f1302, %f1306;
	add.f32 	%f1327, %f1326, %f1310;
	add.f32 	%f1328, %f1327, %f1314;
	add.f32 	%f1329, %f1328, %f1318;
	add.f32 	%f1330, %f1329, %f1322;
	add.f32 	%f1331, %f1303, %f1307;
	add.f32 	%f1332, %f1331, %f1311;
	add.f32 	%f1333, %f1332, %f1315;
	add.f32 	%f1334, %f1333, %f1319;
	add.f32 	%f1335, %f1334, %f1323;
	add.f32 	%f1336, %f1304, %f1308;
	add.f32 	%f1337, %f1336, %f1312;
	add.f32 	%f1338, %f1337, %f1316;
	add.f32 	%f1339, %f1338, %f1320;
	add.f32 	%f1340, %f1339, %f1324;
	add.f32 	%f1341, %f1305, %f1309;
	add.f32 	%f1342, %f1341, %f1313;
	add.f32 	%f1343, %f1342, %f1317;
	add.f32 	%f1344, %f1343, %f1321;
	add.f32 	%f1345, %f1344, %f1325;
	mul.wide.s32 	%rd3, %r1, 16;
	add.s64 	%rd4, %rd2, %rd3;
	st.global.v4.f32 	[%rd4], {%f1330, %f1335, %f1340, %f1345};
	ret;

}


// ===== COMPILED SASS (sm_100) =====

	.target	sm_100

	.elftype	@"ET_EXEC"


//--------------------- .note.nv.tkinfo           --------------------------
	.section	.note.nv.tkinfo,"",@"SHT_NOTE"
	.sectionflags	@"SHF_NOTE_NV_TKINFO"
	.tkinfo
        /*0018*/ 	.word	0x00000002
        /*0030*/ 	.string	""
        /*0030*/ 	.string	"ptxas"
        /*0030*/ 	.string	"Cuda compilation tools, release 13.0, V13.0.88"
        /*0030*/ 	.string	"Build cuda_13.0.r13.0/compiler.36424714_0"
        /*0030*/ 	.string	"-arch sm_100 -m 64 "



//--------------------- .note.nv.cuinfo           --------------------------
	.section	.note.nv.cuinfo,"",@"SHT_NOTE"
	.sectionflags	@"SHF_NOTE_NV_CUINFO"
        /*0018*/ 	.short	0x0002
        /*001a*/ 	.short	0x0064
        /*001c*/ 	.short	0x0082
	.zero		2


//--------------------- .nv.info                  --------------------------
	.section	.nv.info,"",@"SHT_CUDA_INFO"
	.align	4


	//----- nvinfo : EIATTR_REGCOUNT
	.align		4
        /*0000*/ 	.byte	0x04, 0x2f
        /*0002*/ 	.short	(.L_1 - .L_0)
	.align		4
.L_0:
        /*0004*/ 	.word	index@(_Z15benchmark_shmemP6float4)
        /*0008*/ 	.word	0x00000020


	//----- nvinfo : EIATTR_FRAME_SIZE
	.align		4
.L_1:
        /*000c*/ 	.byte	0x04, 0x11
        /*000e*/ 	.short	(.L_3 - .L_2)
	.align		4
.L_2:
        /*0010*/ 	.word	index@(_Z15benchmark_shmemP6float4)
        /*0014*/ 	.word	0x00000000


	//----- nvinfo : EIATTR_MIN_STACK_SIZE
	.align		4
.L_3:
        /*0018*/ 	.byte	0x04, 0x12
        /*001a*/ 	.short	(.L_5 - .L_4)
	.align		4
.L_4:
        /*001c*/ 	.word	index@(_Z15benchmark_shmemP6float4)
        /*0020*/ 	.word	0x00000000
.L_5:


//--------------------- .nv.compat                --------------------------
	.section	.nv.compat,"",@"SHT_CUDA_COMPAT_INFO"
	.align	4
        /*0000*/ 	.byte	0x02, 0x09, 0x00, 0x00, 0x02, 0x02, 0x01, 0x00, 0x02, 0x05, 0x05, 0x00, 0x03, 0x07, 0x01, 0x01
        /*0010*/ 	.byte	0x02, 0x03, 0x00, 0x00, 0x02, 0x06, 0x01, 0x00, 0x04, 0x0b, 0x08, 0x00, 0x09, 0x00, 0x00, 0x00
        /*0020*/ 	.byte	0x00, 0x00, 0x00, 0x00


//--------------------- .nv.info._Z15benchmark_shmemP6float4 --------------------------
	.section	.nv.info._Z15benchmark_shmemP6float4,"",@"SHT_CUDA_INFO"
	.sectionflags	@""
	.align	4


	//----- nvinfo : EIATTR_CUDA_API_VERSION
	.align		4
        /*0000*/ 	.byte	0x04, 0x37
        /*0002*/ 	.short	(.L_7 - .L_6)
.L_6:
        /*0004*/ 	.word	0x00000082


	//----- nvinfo : EIATTR_KPARAM_INFO
	.align		4
.L_7:
        /*0008*/ 	.byte	0x04, 0x17
        /*000a*/ 	.short	(.L_9 - .L_8)
.L_8:
        /*000c*/ 	.word	0x00000000
        /*0010*/ 	.short	0x0000
        /*0012*/ 	.short	0x0000
        /*0014*/ 	.byte	0x00, 0xf5, 0x21, 0x00


	//----- nvinfo : EIATTR_SPARSE_MMA_MASK
	.align		4
.L_9:
        /*0018*/ 	.byte	0x03, 0x50
        /*001a*/ 	.short	0x0000


	//----- nvinfo : EIATTR_MAXREG_COUNT
	.align		4
        /*001c*/ 	.byte	0x03, 0x1b
        /*001e*/ 	.short	0x00ff


	//----- nvinfo : EIATTR_NUM_BARRIERS
	.align		4
        /*0020*/ 	.byte	0x02, 0x4c
        /*0022*/ 	.byte	0x01
	.zero		1


	//----- nvinfo : EIATTR_MERCURY_ISA_VERSION
	.align		4
        /*0024*/ 	.byte	0x03, 0x5f
        /*0026*/ 	.short	0x0101


	//----- nvinfo : EIATTR_VRC_CTA_INIT_COUNT
	.align		4
        /*0028*/ 	.byte	0x02, 0x4a
	.zero		1
	.zero		1


	//----- nvinfo : EIATTR_EXIT_INSTR_OFFSETS
	.align		4
        /*002c*/ 	.byte	0x04, 0x1c
        /*002e*/ 	.short	(.L_11 - .L_10)


	//   ....[0]....
.L_10:
        /*0030*/ 	.word	0x00003230


	//----- nvinfo : EIATTR_CBANK_PARAM_SIZE
	.align		4
.L_11:
        /*0034*/ 	.byte	0x03, 0x19
        /*0036*/ 	.short	0x0008


	//----- nvinfo : EIATTR_PARAM_CBANK
	.align		4
        /*0038*/ 	.byte	0x04, 0x0a
        /*003a*/ 	.short	(.L_13 - .L_12)
	.align		4
.L_12:
        /*003c*/ 	.word	index@(.nv.constant0._Z15benchmark_shmemP6float4)
        /*0040*/ 	.short	0x0380
        /*0042*/ 	.short	0x0008


	//----- nvinfo : EIATTR_SW_WAR
	.align		4
.L_13:
        /*0044*/ 	.byte	0x04, 0x36
        /*0046*/ 	.short	(.L_15 - .L_14)
.L_14:
        /*0048*/ 	.word	0x00000008
.L_15:


//--------------------- .nv.callgraph             --------------------------
	.section	.nv.callgraph,"",@"SHT_CUDA_CALLGRAPH"
	.align	4
	.sectionentsize	8
	.align		4
        /*0000*/ 	.word	0x00000000
	.align		4
        /*0004*/ 	.word	0xffffffff
	.align		4
        /*0008*/ 	.word	0x00000000
	.align		4
        /*000c*/ 	.word	0xfffffffe
	.align		4
        /*0010*/ 	.word	0x00000000
	.align		4
        /*0014*/ 	.word	0xfffffffd
	.align		4
        /*0018*/ 	.word	0x00000000
	.align		4
        /*001c*/ 	.word	0xfffffffc


//--------------------- .text._Z15benchmark_shmemP6float4 --------------------------
	.section	.text._Z15benchmark_shmemP6float4,"ax",@progbits
	.align	128
        .global         _Z15benchmark_shmemP6float4
        .type           _Z15benchmark_shmemP6float4,@function
        .size           _Z15benchmark_shmemP6float4,(.L_x_2 - _Z15benchmark_shmemP6float4)
        .other          _Z15benchmark_shmemP6float4,@"STO_CUDA_ENTRY STV_DEFAULT"
_Z15benchmark_shmemP6float4:
.text._Z15benchmark_shmemP6float4:
[----:B------:R-:W-:Y:S01]  /*0000*/  LDC R1, c[0x0][0x37c] ;  /* 0x0000df00ff017b82 */ /* 0x000fe20000000800 */
[----:B------:R-:W0:Y:S07]  /*0010*/  S2R R28, SR_TID.X ;  /* 0x00000000001c7919 */ /* 0x000e2e0000002100 */
[----:B------:R-:W1:Y:S01]  /*0020*/  S2UR UR5, SR_CgaCtaId ;  /* 0x00000000000579c3 */ /* 0x000e620000008800 */
[----:B------:R-:W-:Y:S01]  /*0030*/  UMOV UR4, 0x400 ;  /* 0x0000040000047882 */ /* 0x000fe20000000000 */
[----:B------:R-:W2:Y:S06]  /*0040*/  LDCU.64 UR6, c[0x0][0x358] ;  /* 0x00006b00ff0677ac */ /* 0x000eac0008000a00 */
[----:B------:R-:W3:Y:S01]  /*0050*/  LDC R24, c[0x0][0x360] ;  /* 0x0000d800ff187b82 */ /* 0x000ee20000000800 */
[----:B-1----:R-:W-:Y:S01]  /*0060*/  ULEA UR4, UR5, UR4, 0x18 ;  /* 0x0000000405047291 */ /* 0x002fe2000f8ec0ff */
[C---:B0-----:R-:W-:Y:S01]  /*0070*/  VIADD R9, R28.reuse, 0xb ;  /* 0x0000000b1c097836 */ /* 0x041fe20000000000 */
[C---:B------:R-:W-:Y:S01]  /*0080*/  IADD3 R11, PT, PT, R28.reuse, 0x17, RZ ;  /* 0x000000171c0b7810 */ /* 0x040fe20007ffe0ff */
[----:B------:R-:W-:-:S03]  /*0090*/  VIADD R10, R28, 0x13 ;  /* 0x000000131c0a7836 */ /* 0x000fc60000000000 */
[C---:B------:R-:W-:Y:S01]  /*00a0*/  LEA R29, R28.reuse, UR4, 0x4 ;  /* 0x000000041c1d7c11 */ /* 0x040fe2000f8e20ff */
[C---:B------:R-:W-:Y:S01]  /*00b0*/  VIADD R4, R28.reuse, 0x1 ;  /* 0x000000011c047836 */ /* 0x040fe20000000000 */
[----:B------:R-:W-:Y:S01]  /*00c0*/  I2FP.F32.U32 R8, R28 ;  /* 0x0000001c00087245 */ /* 0x000fe20000201000 */
[----:B------:R-:W-:Y:S01]  /*00d0*/  VIADD R6, R28, 0x14 ;  /* 0x000000141c067836 */ /* 0x000fe20000000000 */
[----:B------:R-:W-:Y:S01]  /*00e0*/  I2FP.F32.U32 R9, R9 ;  /* 0x0000000900097245 */ /* 0x000fe20000201000 */
[----:B---3--:R-:W-:Y:S01]  /*00f0*/  IMAD R0, R24, 0x10, R29 ;  /* 0x0000001018007824 */ /* 0x008fe200078e021d */
[----:B------:R-:W-:Y:S01]  /*0100*/  I2FP.F32.U32 R10, R10 ;  /* 0x0000000a000a7245 */ /* 0x000fe20000201000 */
[C---:B------:R-:W-:Y:S01]  /*0110*/  VIADD R3, R28.reuse, 0xe ;  /* 0x0000000e1c037836 */ /* 0x040fe20000000000 */
[----:B------:R-:W-:Y:S01]  /*0120*/  I2FP.F32.U32 R11, R11 ;  /* 0x0000000b000b7245 */ /* 0x000fe20000201000 */
[C---:B------:R-:W-:Y:S01]  /*0130*/  VIADD R14, R28.reuse, 0x1a ;  /* 0x0000001a1c0e7836 */ /* 0x040fe20000000000 */
[C---:B------:R-:W-:Y:S01]  /*0140*/  IADD3 R2, PT, PT, R28.reuse, 0x3, RZ ;  /* 0x000000031c027810 */ /* 0x040fe20007ffe0ff */
[C---:B------:R-:W-:Y:S01]  /*0150*/  VIADD R18, R28.reuse, 0x24 ;  /* 0x000000241c127836 */ /* 0x040fe20000000000 */
[C---:B------:R-:W-:Y:S01]  /*0160*/  IADD3 R5, PT, PT, R28.reuse, 0xc, RZ ;  /* 0x0000000c1c057810 */ /* 0x040fe20007ffe0ff */
[----:B------:R0:W-:Y:S01]  /*0170*/  STS.128 [R29], R8 ;  /* 0x000000081d007388 */ /* 0x0001e20000000c00 */
[C---:B------:R-:W-:Y:S01]  /*0180*/  IADD3 R7, PT, PT, R28.reuse, 0x18, RZ ;  /* 0x000000181c077810 */ /* 0x040fe20007ffe0ff */
[C---:B------:R-:W-:Y:S01]  /*0190*/  VIADD R17, R28.reuse, 0x12 ;  /* 0x000000121c117836 */ /* 0x040fe20000000000 */
[----:B------:R-:W-:Y:S01]  /*01a0*/  I2FP.F32.U32 R4, R4 ;  /* 0x0000000400047245 */ /* 0x000fe20000201000 */
[C---:B------:R-:W-:Y:S01]  /*01b0*/  VIADD R12, R28.reuse, 0xd ;  /* 0x0000000d1c0c7836 */ /* 0x040fe20000000000 */
[----:B------:R-:W-:Y:S01]  /*01c0*/  I2FP.F32.U32 R5, R5 ;  /* 0x0000000500057245 */ /* 0x000fe20000201000 */
[----:B------:R-:W-:Y:S01]  /*01d0*/  VIADD R21, R28, 0x1c ;  /* 0x0000001c1c157836 */ /* 0x000fe20000000000 */
[----:B------:R-:W-:Y:S01]  /*01e0*/  I2FP.F32.U32 R6, R6 ;  /* 0x0000000600067245 */ /* 0x000fe20000201000 */
[----:B------:R-:W1:Y:S01]  /*01f0*/  S2UR UR4, SR_CTAID.X ;  /* 0x00000000000479c3 */ /* 0x000e620000002500 */
[----:B------:R-:W-:-:S02]  /*0200*/  I2FP.F32.U32 R7, R7 ;  /* 0x0000000700077245 */ /* 0x000fc40000201000 */
[C---:B------:R-:W-:Y:S02]  /*0210*/  IADD3 R15, PT, PT, R28.reuse, 0x20, RZ ;  /* 0x000000201c0f7810 */ /* 0x040fe40007ffe0ff */
[C---:B------:R-:W-:Y:S01]  /*0220*/  IADD3 R13, PT, PT, R28.reuse, 0x16, RZ ;  /* 0x000000161c0d7810 */ /* 0x040fe20007ffe0ff */
[----:B------:R3:W-:Y:S01]  /*0230*/  STS.128 [R0], R4 ;  /* 0x0000000400007388 */ /* 0x0007e20000000c00 */
[----:B------:R-:W-:Y:S02]  /*0240*/  IADD3 R16, PT, PT, R28, 0x7, RZ ;  /* 0x000000071c107810 */ /* 0x000fe40007ffe0ff */
[----:B0-----:R-:W-:Y:S01]  /*0250*/  I2FP.F32.U32 R8, R2 ;  /* 0x0000000200087245 */ /* 0x001fe20000201000 */
[----:B------:R-:W-:Y:S01]  /*0260*/  IMAD R2, R24, 0x10, R0 ;  /* 0x0000001018027824 */ /* 0x000fe200078e0200 */
[----:B------:R-:W-:Y:S02]  /*0270*/  I2FP.F32.U32 R9, R3 ;  /* 0x0000000300097245 */ /* 0x000fe40000201000 */
[----:B------:R-:W-:-:S02]  /*0280*/  I2FP.F32.U32 R11, R14 ;  /* 0x0000000e000b7245 */ /* 0x000fc40000201000 */
[----:B------:R-:W-:Y:S02]  /*0290*/  LEA R3, R24, R2, 0x4 ;  /* 0x0000000218037211 */ /* 0x000fe400078e20ff */
[C---:B------:R-:W-:Y:S02]  /*02a0*/  IADD3 R19, PT, PT, R28.reuse, 0x1e, RZ ;  /* 0x0000001e1c137810 */ /* 0x040fe40007ffe0ff */
[----:B------:R-:W-:Y:S02]  /*02b0*/  I2FP.F32.U32 R14, R15 ;  /* 0x0000000f000e7245 */ /* 0x000fe40000201000 */
[C---:B------:R-:W-:Y:S02]  /*02c0*/  IADD3 R20, PT, PT, R28.reuse, 0x11, RZ ;  /* 0x000000111c147810 */ /* 0x040fe40007ffe0ff */
[----:B------:R-:W-:Y:S01]  /*02d0*/  IADD3 R23, PT, PT, R28, 0x28, RZ ;  /* 0x000000281c177810 */ /* 0x000fe20007ffe0ff */
[C---:B-1----:R-:W-:Y:S01]  /*02e0*/  IMAD R28, R24.reuse, UR4, R28 ;  /* 0x00000004181c7c24 */ /* 0x042fe2000f8e021c */
[----:B------:R-:W-:Y:S01]  /*02f0*/  I2FP.F32.U32 R15, R18 ;  /* 0x00000012000f7245 */ /* 0x000fe20000201000 */
[----:B------:R-:W-:Y:S01]  /*0300*/  IMAD.MOV.U32 R18, RZ, RZ, R11 ;  /* 0x000000ffff127224 */ /* 0x000fe200078e000b */
[----:B---3--:R-:W-:Y:S01]  /*0310*/  LEA R5, R24, R3, 0x4 ;  /* 0x0000000318057211 */ /* 0x008fe200078e20ff */
[----:B------:R-:W-:Y:S01]  /*0320*/  UMOV UR4, URZ ;  /* 0x000000ff00047c82 */ /* 0x000fe20008000000 */
[----:B------:R-:W-:Y:S01]  /*0330*/  I2FP.F32.U32 R10, R13 ;  /* 0x0000000d000a7245 */ /* 0x000fe20000201000 */
[----:B------:R-:W-:Y:S01]  /*0340*/  IMAD.MOV.U32 R13, RZ, RZ, R7 ;  /* 0x000000ffff0d7224 */ /* 0x000fe200078e0007 */
[----:B------:R-:W-:-:S02]  /*0350*/  I2FP.F32.U32 R16, R16 ;  /* 0x0000001000107245 */ /* 0x000fc40000201000 */
[----:B------:R-:W-:Y:S01]  /*0360*/  I2FP.F32.U32 R17, R17 ;  /* 0x0000001100117245 */ /* 0x000fe20000201000 */
[----:B------:R0:W-:Y:S01]  /*0370*/  STS.128 [R2], R8 ;  /* 0x0000000802007388 */ /* 0x0001e20000000c00 */
[----:B------:R-:W-:Y:S02]  /*0380*/  I2FP.F32.U32 R19, R19 ;  /* 0x0000001300137245 */ /* 0x000fe40000201000 */
[----:B------:R-:W-:Y:S02]  /*0390*/  I2FP.F32.U32 R12, R12 ;  /* 0x0000000c000c7245 */ /* 0x000fe40000201000 */
[----:B------:R-:W-:Y:S01]  /*03a0*/  I2FP.F32.U32 R20, R20 ;  /* 0x0000001400147245 */ /* 0x000fe20000201000 */
[----:B------:R0:W-:Y:S01]  /*03b0*/  STS.128 [R3], R16 ;  /* 0x0000001003007388 */ /* 0x0001e20000000c00 */
[----:B------:R-:W-:Y:S02]  /*03c0*/  I2FP.F32.U32 R21, R21 ;  /* 0x0000001500157245 */ /* 0x000fe40000201000 */
[----:B------:R-:W-:Y:S01]  /*03d0*/  I2FP.F32.U32 R23, R23 ;  /* 0x0000001700177245 */ /* 0x000fe20000201000 */
[----:B------:R0:W-:Y:S01]  /*03e0*/  STS.128 [R5], R12 ;  /* 0x0000000c05007388 */ /* 0x0001e20000000c00 */
[----:B------:R-:W-:-:S02]  /*03f0*/  MOV R22, R15 ;  /* 0x0000000f00167202 */ /* 0x000fc40000000f00 */
[----:B------:R-:W-:-:S05]  /*0400*/  LEA R4, R24, R5, 0x4 ;  /* 0x0000000518047211 */ /* 0x000fca00078e20ff */
[----:B------:R0:W-:Y:S01]  /*0410*/  STS.128 [R4], R20 ;  /* 0x0000001404007388 */ /* 0x0001e20000000c00 */
[----:B--2---:R-:W-:Y:S06]  /*0420*/  BAR.SYNC.DEFER_BLOCKING 0x0 ;  /* 0x0000000000007b1d */ /* 0x004fec0000010000 */
.L_x_0:
[----:B0-2---:R-:W0:Y:S01]  /*0430*/  LDS.128 R8, [R29] ;  /* 0x000000001d087984 */ /* 0x005e220000000c00 */
[----:B------:R-:W-:-:S03]  /*0440*/  UIADD3 UR4, UPT, UPT, UR4, 0x20, URZ ;  /* 0x0000002004047890 */ /* 0x000fc6000fffe0ff */
[----:B------:R-:W1:Y:S01]  /*0450*/  LDS.128 R12, [R0] ;  /* 0x00000000000c7984 */ /* 0x000e620000000c00 */
[----:B------:R-:W-:-:S03]  /*0460*/  UISETP.NE.AND UP0, UPT, UR4, 0x400, UPT ;  /* 0x000004000400788c */ /* 0x000fc6000bf05270 */
[----:B0-----:R-:W-:Y:S04]  /*0470*/  STS.128 [R0], R8 ;  /* 0x0000000800007388 */ /* 0x001fe80000000c00 */
[----:B-1----:R-:W-:Y:S04]  /*0480*/  STS.128 [R29], R12 ;  /* 0x0000000c1d007388 */ /* 0x002fe80000000c00 */
[----:B------:R-:W0:Y:S04]  /*0490*/  LDS.128 R8, [R2] ;  /* 0x0000000002087984 */ /* 0x000e280000000c00 */
[----:B------:R-:W1:Y:S04]  /*04a0*/  LDS.128 R12, [R3] ;  /* 0x00000000030c7984 */ /* 0x000e680000000c00 */
[----:B0-----:R-:W-:Y:S04]  /*04b0*/  STS.128 [R3], R8 ;  /* 0x0000000803007388 */ /* 0x001fe80000000c00 */
[----:B-1----:R-:W-:Y:S04]  /*04c0*/  STS.128 [R2], R12 ;  /* 0x0000000c02007388 */ /* 0x002fe80000000c00 */
[----:B------:R-:W0:Y:S04]  /*04d0*/  LDS.128 R16, [R5] ;  /* 0x0000000005107984 */ /* 0x000e280000000c00 */
[----:B------:R-:W1:Y:S04]  /*04e0*/  LDS.128 R20, [R4] ;  /* 0x0000000004147984 */ /* 0x000e680000000c00 */
[----:B0-----:R-:W-:Y:S04]  /*04f0*/  STS.128 [R4], R16 ;  /* 0x0000001004007388 */ /* 0x001fe80000000c00 */
[----:B-1----:R-:W-:Y:S01]  /*0500*/  STS.128 [R5], R20 ;  /* 0x0000001405007388 */ /* 0x002fe20000000c00 */
[----:B------:R-:W-:Y:S06]  /*0510*/  BAR.SYNC.DEFER_BLOCKING 0x0 ;  /* 0x0000000000007b1d */ /* 0x000fec0000010000 */
        /* <DEDUP_REMOVED lines=688> */
[----:B0-----:R2:W-:Y:S04]  /*3020*/  STS.128 [R5], R8 ;  /* 0x0000000805007388 */ /* 0x0015e80000000c00 */
[----:B-1----:R2:W-:Y:S01]  /*3030*/  STS.128 [R3], R12 ;  /* 0x0000000c03007388 */ /* 0x0025e20000000c00 */
[----:B------:R-:W-:Y:S06]  /*3040*/  BAR.SYNC.DEFER_BLOCKING 0x0 ;  /* 0x0000000000007b1d */ /* 0x000fec0000010000 */
[----:B------:R-:W-:Y:S05]  /*3050*/  BRA.U UP0, `(.L_x_0) ;  /* 0xffffffd100f47547 */ /* 0x000fea000b83ffff */
[----:B--2---:R-:W-:Y:S04]  /*3060*/  LDS.128 R8, [R29] ;  /* 0x000000001d087984 */ /* 0x004fe80000000c00 */
[----:B------:R-:W0:Y:S04]  /*3070*/  LDS.128 R12, [R0] ;  /* 0x00000000000c7984 */ /* 0x000e280000000c00 */
[----:B------:R-:W1:Y:S04]  /*3080*/  LDS.128 R16, [R2] ;  /* 0x0000000002107984 */ /* 0x000e680000000c00 */
[----:B------:R2:W3:Y:S04]  /*3090*/  LDS.128 R20, [R3] ;  /* 0x0000000003147984 */ /* 0x0004e80000000c00 */
[----:B------:R-:W4:Y:S04]  /*30a0*/  LDS.128 R24, [R5] ;  /* 0x0000000005187984 */ /* 0x000f280000000c00 */
[----:B------:R-:W5:Y:S01]  /*30b0*/  LDS.128 R4, [R4] ;  /* 0x0000000004047984 */ /* 0x000f620000000c00 */
[----:B--2---:R-:W2:Y:S01]  /*30c0*/  LDC.64 R2, c[0x0][0x380] ;  /* 0x0000e000ff027b82 */ /* 0x004ea20000000a00 */
[----:B0-----:R-:W-:Y:S01]  /*30d0*/  FADD R8, R8, R12 ;  /* 0x0000000c08087221 */ /* 0x001fe20000000000 */
[----:B------:R-:W-:Y:S01]  /*30e0*/  FADD R12, R9, R13 ;  /* 0x0000000d090c7221 */ /* 0x000fe20000000000 */
[----:B------:R-:W-:Y:S01]  /*30f0*/  FADD R13, R10, R14 ;  /* 0x0000000e0a0d7221 */ /* 0x000fe20000000000 */
[----:B------:R-:W-:Y:S01]  /*3100*/  FADD R10, R11, R15 ;  /* 0x0000000f0b0a7221 */ /* 0x000fe20000000000 */
[----:B-1----:R-:W-:Y:S01]  /*3110*/  FADD R9, R16, R8 ;  /* 0x0000000810097221 */ /* 0x002fe20000000000 */
[----:B------:R-:W-:Y:S01]  /*3120*/  FADD R12, R17, R12 ;  /* 0x0000000c110c7221 */ /* 0x000fe20000000000 */
[----:B------:R-:W-:Y:S01]  /*3130*/  FADD R13, R18, R13 ;  /* 0x0000000d120d7221 */ /* 0x000fe20000000000 */
[----:B------:R-:W-:Y:S01]  /*3140*/  FADD R10, R19, R10 ;  /* 0x0000000a130a7221 */ /* 0x000fe20000000000 */
[----:B---3--:R-:W-:Y:S01]  /*3150*/  FADD R9, R20, R9 ;  /* 0x0000000914097221 */ /* 0x008fe20000000000 */
[----:B------:R-:W-:Y:S01]  /*3160*/  FADD R12, R21, R12 ;  /* 0x0000000c150c7221 */ /* 0x000fe20000000000 */
[----:B------:R-:W-:Y:S01]  /*3170*/  FADD R13, R22, R13 ;  /* 0x0000000d160d7221 */ /* 0x000fe20000000000 */
[----:B------:R-:W-:Y:S01]  /*3180*/  FADD R10, R23, R10 ;  /* 0x0000000a170a7221 */ /* 0x000fe20000000000 */
[----:B----4-:R-:W-:Y:S01]  /*3190*/  FADD R9, R24, R9 ;  /* 0x0000000918097221 */ /* 0x010fe20000000000 */
[----:B------:R-:W-:Y:S01]  /*31a0*/  FADD R12, R25, R12 ;  /* 0x0000000c190c7221 */ /* 0x000fe20000000000 */
[----:B------:R-:W-:Y:S01]  /*31b0*/  FADD R13, R26, R13 ;  /* 0x0000000d1a0d7221 */ /* 0x000fe20000000000 */
[----:B------:R-:W-:Y:S01]  /*31c0*/  FADD R10, R27, R10 ;  /* 0x0000000a1b0a7221 */ /* 0x000fe20000000000 */
[----:B-----5:R-:W-:Y:S01]  /*31d0*/  FADD R4, R4, R9 ;  /* 0x0000000904047221 */ /* 0x020fe20000000000 */
[----:B------:R-:W-:Y:S01]  /*31e0*/  FADD R5, R5, R12 ;  /* 0x0000000c05057221 */ /* 0x000fe20000000000 */
[----:B------:R-:W-:Y:S01]  /*31f0*/  FADD R6, R6, R13 ;  /* 0x0000000d06067221 */ /* 0x000fe20000000000 */
[----:B------:R-:W-:Y:S01]  /*3200*/  FADD R7, R7, R10 ;  /* 0x0000000a07077221 */ /* 0x000fe20000000000 */
[----:B--2---:R-:W-:-:S05]  /*3210*/  IMAD.WIDE R2, R28, 0x10, R2 ;  /* 0x000000101c027825 */ /* 0x004fca00078e0202 */
[----:B------:R-:W-:Y:S01]  /*3220*/  STG.E.128 desc[UR6][R2.64], R4 ;  /* 0x0000000402007986 */ /* 0x000fe2000c101d06 */
[----:B------:R-:W-:Y:S05]  /*3230*/  EXIT ;  /* 0x000000000000794d */ /* 0x000fea0003800000 */
.L_x_1:
[----:B------:R-:W-:-:S00]  /*3240*/  BRA `(.L_x_1) ;  /* 0xfffffffc00fc7947 */ /* 0x000fc0000383ffff */
[----:B------:R-:W-:-:S00]  /*3250*/  NOP ;  /* 0x0000000000007918 */ /* 0x000fc00000000000 */
        /* <DEDUP_REMOVED lines=10> */
.L_x_2:


//--------------------- .nv.shared._Z15benchmark_shmemP6float4 --------------------------
	.section	.nv.shared._Z15benchmark_shmemP6float4,"aw",@nobits
	.sectionflags	@""
	.align	16
.nv.shared._Z15benchmark_shmemP6float4:
	.zero		25600


//--------------------- .nv.shared.reserved.0     --------------------------
	.section	.nv.shared.reserved.0,"aw",@nobits
	.weak		__nv_reservedSMEM_offset_0_alias
	.size		__nv_reservedSMEM_offset_0_alias, 0, 64
	.other		__nv_reservedSMEM_offset_0_alias,@"STO_CUDA_RESERVED_SHARED STV_DEFAULT"
__nv_reservedSMEM_offset_0_alias:
	.zero		0
	.zero		64


//--------------------- .nv.constant0._Z15benchmark_shmemP6float4 --------------------------
	.section	.nv.constant0._Z15benchmark_shmemP6float4,"a",@progbits
	.sectionflags	@""
	.align	4
.nv.constant0._Z15benchmark_shmemP6float4:
	.zero		904


//--------------------- SYMBOLS --------------------------

	.type		.nv.reservedSmem.offset0,@object
	.size		.nv.reservedSmem.offset0,0x4
	.type		.nv.reservedSmem.cap,@object
	.size		.nv.reservedSmem.cap,0x4
